//
// Generated by NVIDIA NVVM Compiler
//
// Compiler Build ID: CL-36424714
// Cuda compilation tools, release 13.0, V13.0.88
// Based on NVVM 20.0.0
//

.version 9.0
.target sm_100
.address_size 64

	// .globl	_Z18blocked_vector_addPfS_mS_

.visible .entry _Z18blocked_vector_addPfS_mS_(
	.param .u64 .ptr .align 1 _Z18blocked_vector_addPfS_mS__param_0,
	.param .u64 .ptr .align 1 _Z18blocked_vector_addPfS_mS__param_1,
	.param .u64 _Z18blocked_vector_addPfS_mS__param_2,
	.param .u64 .ptr .align 1 _Z18blocked_vector_addPfS_mS__param_3
)
{
	.reg .pred 	%p<2>;
	.reg .b32 	%r<5>;
	.reg .b32 	%f<4>;
	.reg .b64 	%rd<13>;

	ld.param.u64 	%rd2, [_Z18blocked_vector_addPfS_mS__param_0];
	ld.param.u64 	%rd3, [_Z18blocked_vector_addPfS_mS__param_1];
	ld.param.u64 	%rd5, [_Z18blocked_vector_addPfS_mS__param_2];
	ld.param.u64 	%rd4, [_Z18blocked_vector_addPfS_mS__param_3];
	mov.u32 	%r1, %ctaid.x;
	mov.u32 	%r2, %ntid.x;
	mov.u32 	%r3, %tid.x;
	mad.lo.s32 	%r4, %r1, %r2, %r3;
	cvt.s64.s32 	%rd1, %r4;
	setp.le.u64 	%p1, %rd5, %rd1;
	@%p1 bra 	$L__BB0_2;
	cvta.to.global.u64 	%rd6, %rd2;
	cvta.to.global.u64 	%rd7, %rd3;
	cvta.to.global.u64 	%rd8, %rd4;
	shl.b64 	%rd9, %rd1, 2;
	add.s64 	%rd10, %rd6, %rd9;
	ld.global.f32 	%f1, [%rd10];
	add.s64 	%rd11, %rd7, %rd9;
	ld.global.f32 	%f2, [%rd11];
	add.f32 	%f3, %f1, %f2;
	add.s64 	%rd12, %rd8, %rd9;
	st.global.f32 	[%rd12], %f3;
$L__BB0_2:
	ret;

}


// ===== COMPILED SASS (sm_100) =====

	.target	sm_100

	.elftype	@"ET_EXEC"


//--------------------- .note.nv.tkinfo           --------------------------
	.section	.note.nv.tkinfo,"",@"SHT_NOTE"
	.sectionflags	@"SHF_NOTE_NV_TKINFO"
	.tkinfo
        /*0018*/ 	.word	0x00000002
        /*0030*/ 	.string	""
        /*0030*/ 	.string	"ptxas"
        /*0030*/ 	.string	"Cuda compilation tools, release 13.0, V13.0.88"
        /*0030*/ 	.string	"Build cuda_13.0.r13.0/compiler.36424714_0"
        /*0030*/ 	.string	"-arch sm_100 -m 64 "



//--------------------- .note.nv.cuinfo           --------------------------
	.section	.note.nv.cuinfo,"",@"SHT_NOTE"
	.sectionflags	@"SHF_NOTE_NV_CUINFO"
        /*0018*/ 	.short	0x0002
        /*001a*/ 	.short	0x0064
        /*001c*/ 	.short	0x0082
	.zero		2


//--------------------- .nv.info                  --------------------------
	.section	.nv.info,"",@"SHT_CUDA_INFO"
	.align	4


	//----- nvinfo : EIATTR_REGCOUNT
	.align		4
        /*0000*/ 	.byte	0x04, 0x2f
        /*0002*/ 	.short	(.L_1 - .L_0)
	.align		4
.L_0:
        /*0004*/ 	.word	index@(_Z18blocked_vector_addPfS_mS_)
        /*0008*/ 	.word	0x0000000c


	//----- nvinfo : EIATTR_FRAME_SIZE
	.align		4
.L_1:
        /*000c*/ 	.byte	0x04, 0x11
        /*000e*/ 	.short	(.L_3 - .L_2)
	.align		4
.L_2:
        /*0010*/ 	.word	index@(_Z18blocked_vector_addPfS_mS_)
        /*0014*/ 	.word	0x00000000


	//----- nvinfo : EIATTR_MIN_STACK_SIZE
	.align		4
.L_3:
        /*0018*/ 	.byte	0x04, 0x12
        /*001a*/ 	.short	(.L_5 - .L_4)
	.align		4
.L_4:
        /*001c*/ 	.word	index@(_Z18blocked_vector_addPfS_mS_)
        /*0020*/ 	.word	0x00000000
.L_5:


//--------------------- .nv.compat                --------------------------
	.section	.nv.compat,"",@"SHT_CUDA_COMPAT_INFO"
	.align	4
        /*0000*/ 	.byte	0x02, 0x09, 0x00, 0x00, 0x02, 0x02, 0x01, 0x00, 0x02, 0x05, 0x05, 0x00, 0x03, 0x07, 0x01, 0x01
        /*0010*/ 	.byte	0x02, 0x03, 0x00, 0x00, 0x02, 0x06, 0x01, 0x00, 0x04, 0x0b, 0x08, 0x00, 0x09, 0x00, 0x00, 0x00
        /*0020*/ 	.byte	0x00, 0x00, 0x00, 0x00


//--------------------- .nv.info._Z18blocked_vector_addPfS_mS_ --------------------------
	.section	.nv.info._Z18blocked_vector_addPfS_mS_,"",@"SHT_CUDA_INFO"
	.sectionflags	@""
	.align	4


	//----- nvinfo : EIATTR_CUDA_API_VERSION
	.align		4
        /*0000*/ 	.byte	0x04, 0x37
        /*0002*/ 	.short	(.L_7 - .L_6)
.L_6:
        /*0004*/ 	.word	0x00000082


	//----- nvinfo : EIATTR_KPARAM_INFO
	.align		4
.L_7:
        /*0008*/ 	.byte	0x04, 0x17
        /*000a*/ 	.short	(.L_9 - .L_8)
.L_8:
        /*000c*/ 	.word	0x00000000
        /*0010*/ 	.short	0x0003
        /*0012*/ 	.short	0x0018
        /*0014*/ 	.byte	0x00, 0xf5, 0x21, 0x00


	//----- nvinfo : EIATTR_KPARAM_INFO
	.align		4
.L_9:
        /*0018*/ 	.byte	0x04, 0x17
        /*001a*/ 	.short	(.L_11 - .L_10)
.L_10:
        /*001c*/ 	.word	0x00000000
        /*0020*/ 	.short	0x0002
        /*0022*/ 	.short	0x0010
        /*0024*/ 	.byte	0x00, 0xf0, 0x21, 0x00


	//----- nvinfo : EIATTR_KPARAM_INFO
	.align		4
.L_11:
        /*0028*/ 	.byte	0x04, 0x17
        /*002a*/ 	.short	(.L_13 - .L_12)
.L_12:
        /*002c*/ 	.word	0x00000000
        /*0030*/ 	.short	0x0001
        /*0032*/ 	.short	0x0008
        /*0034*/ 	.byte	0x00, 0xf5, 0x21, 0x00


	//----- nvinfo : EIATTR_KPARAM_INFO
	.align		4
.L_13:
        /*0038*/ 	.byte	0x04, 0x17
        /*003a*/ 	.short	(.L_15 - .L_14)
.L_14:
        /*003c*/ 	.word	0x00000000
        /*0040*/ 	.short	0x0000
        /*0042*/ 	.short	0x0000
        /*0044*/ 	.byte	0x00, 0xf5, 0x21, 0x00


	//----- nvinfo : EIATTR_SPARSE_MMA_MASK
	.align		4
.L_15:
        /*0048*/ 	.byte	0x03, 0x50
        /*004a*/ 	.short	0x0000


	//----- nvinfo : EIATTR_MAXREG_COUNT
	.align		4
        /*004c*/ 	.byte	0x03, 0x1b
        /*004e*/ 	.short	0x00ff


	//----- nvinfo : EIATTR_MERCURY_ISA_VERSION
	.align		4
        /*0050*/ 	.byte	0x03, 0x5f
        /*0052*/ 	.short	0x0101


	//----- nvinfo : EIATTR_VRC_CTA_INIT_COUNT
	.align		4
        /*0054*/ 	.byte	0x02, 0x4a
	.zero		1
	.zero		1


	//----- nvinfo : EIATTR_EXIT_INSTR_OFFSETS
	.align		4
        /*0058*/ 	.byte	0x04, 0x1c
        /*005a*/ 	.short	(.L_17 - .L_16)


	//   ....[0]....
.L_16:
        /*005c*/ 	.word	0x00000090


	//   ....[1]....
        /*0060*/ 	.word	0x00000190


	//----- nvinfo : EIATTR_CBANK_PARAM_SIZE
	.align		4
.L_17:
        /*0064*/ 	.byte	0x03, 0x19
        /*0066*/ 	.short	0x0020


	//----- nvinfo : EIATTR_PARAM_CBANK
	.align		4
        /*0068*/ 	.byte	0x04, 0x0a
        /*006a*/ 	.short	(.L_19 - .L_18)
	.align		4
.L_18:
        /*006c*/ 	.word	index@(.nv.constant0._Z18blocked_vector_addPfS_mS_)
        /*0070*/ 	.short	0x0380
        /*0072*/ 	.short	0x0020


	//----- nvinfo : EIATTR_SW_WAR
	.align		4
.L_19:
        /*0074*/ 	.byte	0x04, 0x36
        /*0076*/ 	.short	(.L_21 - .L_20)
.L_20:
        /*0078*/ 	.word	0x00000008
.L_21:


//--------------------- .nv.callgraph             --------------------------
	.section	.nv.callgraph,"",@"SHT_CUDA_CALLGRAPH"
	.align	4
	.sectionentsize	8
	.align		4
        /*0000*/ 	.word	0x00000000
	.align		4
        /*0004*/ 	.word	0xffffffff
	.align		4
        /*0008*/ 	.word	0x00000000
	.align		4
        /*000c*/ 	.word	0xfffffffe
	.align		4
        /*0010*/ 	.word	0x00000000
	.align		4
        /*0014*/ 	.word	0xfffffffd
	.align		4
        /*0018*/ 	.word	0x00000000
	.align		4
        /*001c*/ 	.word	0xfffffffc


//--------------------- .text._Z18blocked_vector_addPfS_mS_ --------------------------
	.section	.text._Z18blocked_vector_addPfS_mS_,"ax",@progbits
	.align	128
        .global         _Z18blocked_vector_addPfS_mS_
        .type           _Z18blocked_vector_addPfS_mS_,@function
        .size           _Z18blocked_vector_addPfS_mS_,(.L_x_1 - _Z18blocked_vector_addPfS_mS_)
        .other          _Z18blocked_vector_addPfS_mS_,@"STO_CUDA_ENTRY STV_DEFAULT"
_Z18blocked_vector_addPfS_mS_:
.text._Z18blocked_vector_addPfS_mS_:
[----:B------:R-:W-:Y:S01]  /*0000*/  LDC R1, c[0x0][0x37c] ;  /* 0x0000df00ff017b82 */ /* 0x000fe20000000800 */
[----:B------:R-:W0:Y:S07]  /*0010*/  S2R R3, SR_TID.X ;  /* 0x0000000000037919 */ /* 0x000e2e0000002100 */
[----:B------:R-:W0:Y:S01]  /*0020*/  S2UR UR4, SR_CTAID.X ;  /* 0x00000000000479c3 */ /* 0x000e220000002500 */
[----:B------:R-:W1:Y:S07]  /*0030*/  LDCU.64 UR6, c[0x0][0x390] ;  /* 0x00007200ff0677ac */ /* 0x000e6e0008000a00 */
[----:B------:R-:W0:Y:S02]  /*0040*/  LDC R0, c[0x0][0x360] ;  /* 0x0000d800ff007b82 */ /* 0x000e240000000800 */
[----:B0-----:R-:W-:-:S05]  /*0050*/  IMAD R0, R0, UR4, R3 ;  /* 0x0000000400007c24 */ /* 0x001fca000f8e0203 */
[----:B-1----:R-:W-:Y:S02]  /*0060*/  ISETP.GE.U32.AND P0, PT, R0, UR6, PT ;  /* 0x0000000600007c0c */ /* 0x002fe4000bf06070 */
[----:B------:R-:W-:-:S04]  /*0070*/  SHF.R.S32.HI R3, RZ, 0x1f, R0 ;  /* 0x0000001fff037819 */ /* 0x000fc80000011400 */
[----:B------:R-:W-:-:S13]  /*0080*/  ISETP.GE.U32.AND.EX P0, PT, R3, UR7, PT, P0 ;  /* 0x0000000703007c0c */ /* 0x000fda000bf06100 */
[----:B------:R-:W-:Y:S05]  /*0090*/  @P0 EXIT ;  /* 0x000000000000094d */ /* 0x000fea0003800000 */
[----:B------:R-:W0:Y:S01]  /*00a0*/  LDCU.128 UR8, c[0x0][0x380] ;  /* 0x00007000ff0877ac */ /* 0x000e220008000c00 */
[C---:B------:R-:W-:Y:S01]  /*00b0*/  IMAD.SHL.U32 R6, R0.reuse, 0x4, RZ ;  /* 0x0000000400067824 */ /* 0x040fe200078e00ff */
[----:B------:R-:W-:Y:S01]  /*00c0*/  SHF.L.U64.HI R0, R0, 0x2, R3 ;  /* 0x0000000200007819 */ /* 0x000fe20000010203 */
[----:B------:R-:W1:Y:S01]  /*00d0*/  LDCU.64 UR4, c[0x0][0x358] ;  /* 0x00006b00ff0477ac */ /* 0x000e620008000a00 */
[----:B------:R-:W2:Y:S02]  /*00e0*/  LDCU.64 UR6, c[0x0][0x398] ;  /* 0x00007300ff0677ac */ /* 0x000ea40008000a00 */
[C---:B0-----:R-:W-:Y:S02]  /*00f0*/  IADD3 R4, P1, PT, R6.reuse, UR10, RZ ;  /* 0x0000000a06047c10 */ /* 0x041fe4000ff3e0ff */
[----:B------:R-:W-:Y:S02]  /*0100*/  IADD3 R2, P0, PT, R6, UR8, RZ ;  /* 0x0000000806027c10 */ /* 0x000fe4000ff1e0ff */
[----:B------:R-:W-:-:S02]  /*0110*/  IADD3.X R5, PT, PT, R0, UR11, RZ, P1, !PT ;  /* 0x0000000b00057c10 */ /* 0x000fc40008ffe4ff */
[----:B------:R-:W-:-:S04]  /*0120*/  IADD3.X R3, PT, PT, R0, UR9, RZ, P0, !PT ;  /* 0x0000000900037c10 */ /* 0x000fc800087fe4ff */
[----:B-1----:R-:W3:Y:S04]  /*0130*/  LDG.E R5, desc[UR4][R4.64] ;  /* 0x0000000404057981 */ /* 0x002ee8000c1e1900 */
[----:B------:R-:W3:Y:S01]  /*0140*/  LDG.E R2, desc[UR4][R2.64] ;  /* 0x0000000402027981 */ /* 0x000ee2000c1e1900 */
[----:B--2---:R-:W-:-:S04]  /*0150*/  IADD3 R6, P0, PT, R6, UR6, RZ ;  /* 0x0000000606067c10 */ /* 0x004fc8000ff1e0ff */
[----:B------:R-:W-:Y:S01]  /*0160*/  IADD3.X R7, PT, PT, R0, UR7, RZ, P0, !PT ;  /* 0x0000000700077c10 */ /* 0x000fe200087fe4ff */
[----:B---3--:R-:W-:-:S05]  /*0170*/  FADD R9, R2, R5 ;  /* 0x0000000502097221 */ /* 0x008fca0000000000 */
[----:B------:R-:W-:Y:S01]  /*0180*/  STG.E desc[UR4][R6.64], R9 ;  /* 0x0000000906007986 */ /* 0x000fe2000c101904 */
[----:B------:R-:W-:Y:S05]  /*0190*/  EXIT ;  /* 0x000000000000794d */ /* 0x000fea0003800000 */
.L_x_0:
[----:B------:R-:W-:-:S00]  /*01a0*/  BRA `(.L_x_0) ;  /* 0xfffffffc00fc7947 */ /* 0x000fc0000383ffff */
[----:B------:R-:W-:-:S00]  /*01b0*/  NOP ;  /* 0x0000000000007918 */ /* 0x000fc00000000000 */
        /* <DEDUP_REMOVED lines=12> */
.L_x_1:


//--------------------- .nv.shared.reserved.0     --------------------------
	.section	.nv.shared.reserved.0,"aw",@nobits
	.weak		__nv_reservedSMEM_offset_0_alias
	.size		__nv_reservedSMEM_offset_0_alias, 0, 64
	.other		__nv_reservedSMEM_offset_0_alias,@"STO_CUDA_RESERVED_SHARED STV_DEFAULT"
__nv_reservedSMEM_offset_0_alias:
	.zero		0
	.zero		64


//--------------------- .nv.constant0._Z18blocked_vector_addPfS_mS_ --------------------------
	.section	.nv.constant0._Z18blocked_vector_addPfS_mS_,"a",@progbits
	.sectionflags	@""
	.align	4
.nv.constant0._Z18blocked_vector_addPfS_mS_:
	.zero		928


//--------------------- SYMBOLS --------------------------

	.type		.nv.reservedSmem.offset0,@object
	.size		.nv.reservedSmem.offset0,0x4
